//
// Generated by NVIDIA NVVM Compiler
//
// Compiler Build ID: CL-36424714
// Cuda compilation tools, release 13.0, V13.0.88
// Based on NVVM 20.0.0
//

.version 9.0
.target sm_100
.address_size 64

	// .globl	_Z9scale_vecPffm

.visible .entry _Z9scale_vecPffm(
	.param .u64 .ptr .align 1 _Z9scale_vecPffm_param_0,
	.param .f32 _Z9scale_vecPffm_param_1,
	.param .u64 _Z9scale_vecPffm_param_2
)
{
	.reg .pred 	%p<2>;
	.reg .b32 	%r<5>;
	.reg .b32 	%f<4>;
	.reg .b64 	%rd<7>;

	ld.param.u64 	%rd2, [_Z9scale_vecPffm_param_0];
	ld.param.f32 	%f1, [_Z9scale_vecPffm_param_1];
	ld.param.u64 	%rd3, [_Z9scale_vecPffm_param_2];
	mov.u32 	%r1, %ctaid.x;
	mov.u32 	%r2, %ntid.x;
	mov.u32 	%r3, %tid.x;
	mad.lo.s32 	%r4, %r1, %r2, %r3;
	cvt.s64.s32 	%rd1, %r4;
	setp.le.u64 	%p1, %rd3, %rd1;
	@%p1 bra 	$L__BB0_2;
	cvta.to.global.u64 	%rd4, %rd2;
	shl.b64 	%rd5, %rd1, 2;
	add.s64 	%rd6, %rd4, %rd5;
	ld.global.f32 	%f2, [%rd6];
	mul.f32 	%f3, %f1, %f2;
	st.global.f32 	[%rd6], %f3;
$L__BB0_2:
	ret;

}


// ===== COMPILED SASS (sm_100) =====

	.target	sm_100

	.elftype	@"ET_EXEC"


//--------------------- .note.nv.tkinfo           --------------------------
	.section	.note.nv.tkinfo,"",@"SHT_NOTE"
	.sectionflags	@"SHF_NOTE_NV_TKINFO"
	.tkinfo
        /*0018*/ 	.word	0x00000002
        /*0030*/ 	.string	""
        /*0030*/ 	.string	"ptxas"
        /*0030*/ 	.string	"Cuda compilation tools, release 13.0, V13.0.88"
        /*0030*/ 	.string	"Build cuda_13.0.r13.0/compiler.36424714_0"
        /*0030*/ 	.string	"-arch sm_100 -m 64 "



//--------------------- .note.nv.cuinfo           --------------------------
	.section	.note.nv.cuinfo,"",@"SHT_NOTE"
	.sectionflags	@"SHF_NOTE_NV_CUINFO"
        /*0018*/ 	.short	0x0002
        /*001a*/ 	.short	0x0064
        /*001c*/ 	.short	0x0082
	.zero		2


//--------------------- .nv.info                  --------------------------
	.section	.nv.info,"",@"SHT_CUDA_INFO"
	.align	4


	//----- nvinfo : EIATTR_REGCOUNT
	.align		4
        /*0000*/ 	.byte	0x04, 0x2f
        /*0002*/ 	.short	(.L_1 - .L_0)
	.align		4
.L_0:
        /*0004*/ 	.word	index@(_Z9scale_vecPffm)
        /*0008*/ 	.word	0x00000008


	//----- nvinfo : EIATTR_FRAME_SIZE
	.align		4
.L_1:
        /*000c*/ 	.byte	0x04, 0x11
        /*000e*/ 	.short	(.L_3 - .L_2)
	.align		4
.L_2:
        /*0010*/ 	.word	index@(_Z9scale_vecPffm)
        /*0014*/ 	.word	0x00000000


	//----- nvinfo : EIATTR_MIN_STACK_SIZE
	.align		4
.L_3:
        /*0018*/ 	.byte	0x04, 0x12
        /*001a*/ 	.short	(.L_5 - .L_4)
	.align		4
.L_4:
        /*001c*/ 	.word	index@(_Z9scale_vecPffm)
        /*0020*/ 	.word	0x00000000
.L_5:


//--------------------- .nv.compat                --------------------------
	.section	.nv.compat,"",@"SHT_CUDA_COMPAT_INFO"
	.align	4
        /*0000*/ 	.byte	0x02, 0x09, 0x00, 0x00, 0x02, 0x02, 0x01, 0x00, 0x02, 0x05, 0x05, 0x00, 0x03, 0x07, 0x01, 0x01
        /*0010*/ 	.byte	0x02, 0x03, 0x00, 0x00, 0x02, 0x06, 0x01, 0x00, 0x04, 0x0b, 0x08, 0x00, 0x09, 0x00, 0x00, 0x00
        /*0020*/ 	.byte	0x00, 0x00, 0x00, 0x00


//--------------------- .nv.info._Z9scale_vecPffm --------------------------
	.section	.nv.info._Z9scale_vecPffm,"",@"SHT_CUDA_INFO"
	.sectionflags	@""
	.align	4


	//----- nvinfo : EIATTR_CUDA_API_VERSION
	.align		4
        /*0000*/ 	.byte	0x04, 0x37
        /*0002*/ 	.short	(.L_7 - .L_6)
.L_6:
        /*0004*/ 	.word	0x00000082


	//----- nvinfo : EIATTR_KPARAM_INFO
	.align		4
.L_7:
        /*0008*/ 	.byte	0x04, 0x17
        /*000a*/ 	.short	(.L_9 - .L_8)
.L_8:
        /*000c*/ 	.word	0x00000000
        /*0010*/ 	.short	0x0002
        /*0012*/ 	.short	0x0010
        /*0014*/ 	.byte	0x00, 0xf0, 0x21, 0x00


	//----- nvinfo : EIATTR_KPARAM_INFO
	.align		4
.L_9:
        /*0018*/ 	.byte	0x04, 0x17
        /*001a*/ 	.short	(.L_11 - .L_10)
.L_10:
        /*001c*/ 	.word	0x00000000
        /*0020*/ 	.short	0x0001
        /*0022*/ 	.short	0x0008
        /*0024*/ 	.byte	0x00, 0xf0, 0x11, 0x00


	//----- nvinfo : EIATTR_KPARAM_INFO
	.align		4
.L_11:
        /*0028*/ 	.byte	0x04, 0x17
        /*002a*/ 	.short	(.L_13 - .L_12)
.L_12:
        /*002c*/ 	.word	0x00000000
        /*0030*/ 	.short	0x0000
        /*0032*/ 	.short	0x0000
        /*0034*/ 	.byte	0x00, 0xf5, 0x21, 0x00


	//----- nvinfo : EIATTR_SPARSE_MMA_MASK
	.align		4
.L_13:
        /*0038*/ 	.byte	0x03, 0x50
        /*003a*/ 	.short	0x0000


	//----- nvinfo : EIATTR_MAXREG_COUNT
	.align		4
        /*003c*/ 	.byte	0x03, 0x1b
        /*003e*/ 	.short	0x00ff


	//----- nvinfo : EIATTR_MERCURY_ISA_VERSION
	.align		4
        /*0040*/ 	.byte	0x03, 0x5f
        /*0042*/ 	.short	0x0101


	//----- nvinfo : EIATTR_VRC_CTA_INIT_COUNT
	.align		4
        /*0044*/ 	.byte	0x02, 0x4a
	.zero		1
	.zero		1


	//----- nvinfo : EIATTR_EXIT_INSTR_OFFSETS
	.align		4
        /*0048*/ 	.byte	0x04, 0x1c
        /*004a*/ 	.short	(.L_15 - .L_14)


	//   ....[0]....
.L_14:
        /*004c*/ 	.word	0x00000090


	//   ....[1]....
        /*0050*/ 	.word	0x00000120


	//----- nvinfo : EIATTR_CBANK_PARAM_SIZE
	.align		4
.L_15:
        /*0054*/ 	.byte	0x03, 0x19
        /*0056*/ 	.short	0x0018


	//----- nvinfo : EIATTR_PARAM_CBANK
	.align		4
        /*0058*/ 	.byte	0x04, 0x0a
        /*005a*/ 	.short	(.L_17 - .L_16)
	.align		4
.L_16:
        /*005c*/ 	.word	index@(.nv.constant0._Z9scale_vecPffm)
        /*0060*/ 	.short	0x0380
        /*0062*/ 	.short	0x0018


	//----- nvinfo : EIATTR_SW_WAR
	.align		4
.L_17:
        /*0064*/ 	.byte	0x04, 0x36
        /*0066*/ 	.short	(.L_19 - .L_18)
.L_18:
        /*0068*/ 	.word	0x00000008
.L_19:


//--------------------- .nv.callgraph             --------------------------
	.section	.nv.callgraph,"",@"SHT_CUDA_CALLGRAPH"
	.align	4
	.sectionentsize	8
	.align		4
        /*0000*/ 	.word	0x00000000
	.align		4
        /*0004*/ 	.word	0xffffffff
	.align		4
        /*0008*/ 	.word	0x00000000
	.align		4
        /*000c*/ 	.word	0xfffffffe
	.align		4
        /*0010*/ 	.word	0x00000000
	.align		4
        /*0014*/ 	.word	0xfffffffd
	.align		4
        /*0018*/ 	.word	0x00000000
	.align		4
        /*001c*/ 	.word	0xfffffffc


//--------------------- .text._Z9scale_vecPffm    --------------------------
	.section	.text._Z9scale_vecPffm,"ax",@progbits
	.align	128
        .global         _Z9scale_vecPffm
        .type           _Z9scale_vecPffm,@function
        .size           _Z9scale_vecPffm,(.L_x_1 - _Z9scale_vecPffm)
        .other          _Z9scale_vecPffm,@"STO_CUDA_ENTRY STV_DEFAULT"
_Z9scale_vecPffm:
.text._Z9scale_vecPffm:
[----:B------:R-:W-:Y:S01]  /*0000*/  LDC R1, c[0x0][0x37c] ;  /* 0x0000df00ff017b82 */ /* 0x000fe20000000800 */
[----:B------:R-:W0:Y:S07]  /*0010*/  S2R R3, SR_TID.X ;  /* 0x0000000000037919 */ /* 0x000e2e0000002100 */
[----:B------:R-:W0:Y:S01]  /*0020*/  S2UR UR4, SR_CTAID.X ;  /* 0x00000000000479c3 */ /* 0x000e220000002500 */
[----:B------:R-:W1:Y:S07]  /*0030*/  LDCU.64 UR6, c[0x0][0x390] ;  /* 0x00007200ff0677ac */ /* 0x000e6e0008000a00 */
[----:B------:R-:W0:Y:S02]  /*0040*/  LDC R0, c[0x0][0x360] ;  /* 0x0000d800ff007b82 */ /* 0x000e240000000800 */
[----:B0-----:R-:W-:-:S05]  /*0050*/  IMAD R0, R0, UR4, R3 ;  /* 0x0000000400007c24 */ /* 0x001fca000f8e0203 */
[----:B-1----:R-:W-:Y:S02]  /*0060*/  ISETP.GE.U32.AND P0, PT, R0, UR6, PT ;  /* 0x0000000600007c0c */ /* 0x002fe4000bf06070 */
[----:B------:R-:W-:-:S04]  /*0070*/  SHF.R.S32.HI R3, RZ, 0x1f, R0 ;  /* 0x0000001fff037819 */ /* 0x000fc80000011400 */
[----:B------:R-:W-:-:S13]  /*0080*/  ISETP.GE.U32.AND.EX P0, PT, R3, UR7, PT, P0 ;  /* 0x0000000703007c0c */ /* 0x000fda000bf06100 */
[----:B------:R-:W-:Y:S05]  /*0090*/  @P0 EXIT ;  /* 0x000000000000094d */ /* 0x000fea0003800000 */
[----:B------:R-:W0:Y:S01]  /*00a0*/  LDCU.64 UR6, c[0x0][0x380] ;  /* 0x00007000ff0677ac */ /* 0x000e220008000a00 */
[----:B------:R-:W1:Y:S01]  /*00b0*/  LDCU.64 UR4, c[0x0][0x358] ;  /* 0x00006b00ff0477ac */ /* 0x000e620008000a00 */
[C---:B0-----:R-:W-:Y:S01]  /*00c0*/  LEA R2, P0, R0.reuse, UR6, 0x2 ;  /* 0x0000000600027c11 */ /* 0x041fe2000f8010ff */
[----:B------:R-:W0:Y:S03]  /*00d0*/  LDCU UR6, c[0x0][0x388] ;  /* 0x00007100ff0677ac */ /* 0x000e260008000800 */
[----:B------:R-:W-:-:S05]  /*00e0*/  LEA.HI.X R3, R0, UR7, R3, 0x2, P0 ;  /* 0x0000000700037c11 */ /* 0x000fca00080f1403 */
[----:B-1----:R-:W0:Y:S02]  /*00f0*/  LDG.E R0, desc[UR4][R2.64] ;  /* 0x0000000402007981 */ /* 0x002e24000c1e1900 */
[----:B0-----:R-:W-:-:S05]  /*0100*/  FMUL R5, R0, UR6 ;  /* 0x0000000600057c20 */ /* 0x001fca0008400000 */
[----:B------:R-:W-:Y:S01]  /*0110*/  STG.E desc[UR4][R2.64], R5 ;  /* 0x0000000502007986 */ /* 0x000fe2000c101904 */
[----:B------:R-:W-:Y:S05]  /*0120*/  EXIT ;  /* 0x000000000000794d */ /* 0x000fea0003800000 */
.L_x_0:
[----:B------:R-:W-:-:S00]  /*0130*/  BRA `(.L_x_0) ;  /* 0xfffffffc00fc7947 */ /* 0x000fc0000383ffff */
[----:B------:R-:W-:-:S00]  /*0140*/  NOP ;  /* 0x0000000000007918 */ /* 0x000fc00000000000 */
        /* <DEDUP_REMOVED lines=11> */
.L_x_1:


//--------------------- .nv.shared.reserved.0     --------------------------
	.section	.nv.shared.reserved.0,"aw",@nobits
	.weak		__nv_reservedSMEM_offset_0_alias
	.size		__nv_reservedSMEM_offset_0_alias, 0, 64
	.other		__nv_reservedSMEM_offset_0_alias,@"STO_CUDA_RESERVED_SHARED STV_DEFAULT"
__nv_reservedSMEM_offset_0_alias:
	.zero		0
	.zero		64


//--------------------- .nv.constant0._Z9scale_vecPffm --------------------------
	.section	.nv.constant0._Z9scale_vecPffm,"a",@progbits
	.sectionflags	@""
	.align	4
.nv.constant0._Z9scale_vecPffm:
	.zero		920


//--------------------- SYMBOLS --------------------------

	.type		.nv.reservedSmem.offset0,@object
	.size		.nv.reservedSmem.offset0,0x4
